//
// Generated by NVIDIA NVVM Compiler
//
// Compiler Build ID: CL-36424714
// Cuda compilation tools, release 13.0, V13.0.88
// Based on NVVM 20.0.0
//

.version 9.0
.target sm_100
.address_size 64

	// .globl	_Z11dot_productPfS_S_
// _ZZ11dot_productPfS_S_E5cache has been demoted

.visible .entry _Z11dot_productPfS_S_(
	.param .u64 .ptr .align 1 _Z11dot_productPfS_S__param_0,
	.param .u64 .ptr .align 1 _Z11dot_productPfS_S__param_1,
	.param .u64 .ptr .align 1 _Z11dot_productPfS_S__param_2
)
{
	.reg .pred 	%p<7>;
	.reg .b32 	%r<18>;
	.reg .b32 	%f<14>;
	.reg .b64 	%rd<12>;
	// demoted variable
	.shared .align 4 .b8 _ZZ11dot_productPfS_S_E5cache[4096];
	ld.param.u64 	%rd3, [_Z11dot_productPfS_S__param_0];
	ld.param.u64 	%rd4, [_Z11dot_productPfS_S__param_1];
	ld.param.u64 	%rd5, [_Z11dot_productPfS_S__param_2];
	mov.u32 	%r1, %tid.x;
	mov.u32 	%r2, %ctaid.x;
	mov.u32 	%r17, %ntid.x;
	mad.lo.s32 	%r16, %r2, %r17, %r1;
	setp.gt.s32 	%p1, %r16, 69206015;
	mov.f32 	%f13, 0f00000000;
	@%p1 bra 	$L__BB0_3;
	mov.u32 	%r11, %nctaid.x;
	mul.lo.s32 	%r5, %r17, %r11;
	cvta.to.global.u64 	%rd1, %rd3;
	cvta.to.global.u64 	%rd2, %rd4;
	mov.f32 	%f13, 0f00000000;
$L__BB0_2:
	mul.wide.s32 	%rd6, %r16, 4;
	add.s64 	%rd7, %rd1, %rd6;
	ld.global.f32 	%f6, [%rd7];
	add.s64 	%rd8, %rd2, %rd6;
	ld.global.f32 	%f7, [%rd8];
	fma.rn.f32 	%f13, %f6, %f7, %f13;
	add.s32 	%r16, %r16, %r5;
	setp.lt.s32 	%p2, %r16, 69206016;
	@%p2 bra 	$L__BB0_2;
$L__BB0_3:
	shl.b32 	%r12, %r1, 2;
	mov.u32 	%r13, _ZZ11dot_productPfS_S_E5cache;
	add.s32 	%r8, %r13, %r12;
	st.shared.f32 	[%r8], %f13;
	bar.sync 	0;
	setp.lt.u32 	%p3, %r17, 2;
	@%p3 bra 	$L__BB0_7;
$L__BB0_4:
	shr.u32 	%r10, %r17, 1;
	setp.ge.u32 	%p4, %r1, %r10;
	@%p4 bra 	$L__BB0_6;
	shl.b32 	%r14, %r10, 2;
	add.s32 	%r15, %r8, %r14;
	ld.shared.f32 	%f8, [%r15];
	ld.shared.f32 	%f9, [%r8];
	add.f32 	%f10, %f8, %f9;
	st.shared.f32 	[%r8], %f10;
$L__BB0_6:
	bar.sync 	0;
	setp.gt.u32 	%p5, %r17, 3;
	mov.u32 	%r17, %r10;
	@%p5 bra 	$L__BB0_4;
$L__BB0_7:
	setp.ne.s32 	%p6, %r1, 0;
	@%p6 bra 	$L__BB0_9;
	ld.shared.f32 	%f11, [_ZZ11dot_productPfS_S_E5cache];
	cvta.to.global.u64 	%rd9, %rd5;
	mul.wide.u32 	%rd10, %r2, 4;
	add.s64 	%rd11, %rd9, %rd10;
	st.global.f32 	[%rd11], %f11;
$L__BB0_9:
	ret;

}


// ===== COMPILED SASS (sm_100) =====

	.target	sm_100

	.elftype	@"ET_EXEC"


//--------------------- .note.nv.tkinfo           --------------------------
	.section	.note.nv.tkinfo,"",@"SHT_NOTE"
	.sectionflags	@"SHF_NOTE_NV_TKINFO"
	.tkinfo
        /*0018*/ 	.word	0x00000002
        /*0030*/ 	.string	""
        /*0030*/ 	.string	"ptxas"
        /*0030*/ 	.string	"Cuda compilation tools, release 13.0, V13.0.88"
        /*0030*/ 	.string	"Build cuda_13.0.r13.0/compiler.36424714_0"
        /*0030*/ 	.string	"-arch sm_100 -m 64 "



//--------------------- .note.nv.cuinfo           --------------------------
	.section	.note.nv.cuinfo,"",@"SHT_NOTE"
	.sectionflags	@"SHF_NOTE_NV_CUINFO"
        /*0018*/ 	.short	0x0002
        /*001a*/ 	.short	0x0064
        /*001c*/ 	.short	0x0082
	.zero		2


//--------------------- .nv.info                  --------------------------
	.section	.nv.info,"",@"SHT_CUDA_INFO"
	.align	4


	//----- nvinfo : EIATTR_REGCOUNT
	.align		4
        /*0000*/ 	.byte	0x04, 0x2f
        /*0002*/ 	.short	(.L_1 - .L_0)
	.align		4
.L_0:
        /*0004*/ 	.word	index@(_Z11dot_productPfS_S_)
        /*0008*/ 	.word	0x00000012


	//----- nvinfo : EIATTR_FRAME_SIZE
	.align		4
.L_1:
        /*000c*/ 	.byte	0x04, 0x11
        /*000e*/ 	.short	(.L_3 - .L_2)
	.align		4
.L_2:
        /*0010*/ 	.word	index@(_Z11dot_productPfS_S_)
        /*0014*/ 	.word	0x00000000


	//----- nvinfo : EIATTR_MIN_STACK_SIZE
	.align		4
.L_3:
        /*0018*/ 	.byte	0x04, 0x12
        /*001a*/ 	.short	(.L_5 - .L_4)
	.align		4
.L_4:
        /*001c*/ 	.word	index@(_Z11dot_productPfS_S_)
        /*0020*/ 	.word	0x00000000
.L_5:


//--------------------- .nv.compat                --------------------------
	.section	.nv.compat,"",@"SHT_CUDA_COMPAT_INFO"
	.align	4
        /*0000*/ 	.byte	0x02, 0x09, 0x00, 0x00, 0x02, 0x02, 0x01, 0x00, 0x02, 0x05, 0x05, 0x00, 0x03, 0x07, 0x01, 0x01
        /*0010*/ 	.byte	0x02, 0x03, 0x00, 0x00, 0x02, 0x06, 0x01, 0x00, 0x04, 0x0b, 0x08, 0x00, 0x09, 0x00, 0x00, 0x00
        /*0020*/ 	.byte	0x00, 0x00, 0x00, 0x00


//--------------------- .nv.info._Z11dot_productPfS_S_ --------------------------
	.section	.nv.info._Z11dot_productPfS_S_,"",@"SHT_CUDA_INFO"
	.sectionflags	@""
	.align	4


	//----- nvinfo : EIATTR_CUDA_API_VERSION
	.align		4
        /*0000*/ 	.byte	0x04, 0x37
        /*0002*/ 	.short	(.L_7 - .L_6)
.L_6:
        /*0004*/ 	.word	0x00000082


	//----- nvinfo : EIATTR_KPARAM_INFO
	.align		4
.L_7:
        /*0008*/ 	.byte	0x04, 0x17
        /*000a*/ 	.short	(.L_9 - .L_8)
.L_8:
        /*000c*/ 	.word	0x00000000
        /*0010*/ 	.short	0x0002
        /*0012*/ 	.short	0x0010
        /*0014*/ 	.byte	0x00, 0xf5, 0x21, 0x00


	//----- nvinfo : EIATTR_KPARAM_INFO
	.align		4
.L_9:
        /*0018*/ 	.byte	0x04, 0x17
        /*001a*/ 	.short	(.L_11 - .L_10)
.L_10:
        /*001c*/ 	.word	0x00000000
        /*0020*/ 	.short	0x0001
        /*0022*/ 	.short	0x0008
        /*0024*/ 	.byte	0x00, 0xf5, 0x21, 0x00


	//----- nvinfo : EIATTR_KPARAM_INFO
	.align		4
.L_11:
        /*0028*/ 	.byte	0x04, 0x17
        /*002a*/ 	.short	(.L_13 - .L_12)
.L_12:
        /*002c*/ 	.word	0x00000000
        /*0030*/ 	.short	0x0000
        /*0032*/ 	.short	0x0000
        /*0034*/ 	.byte	0x00, 0xf5, 0x21, 0x00


	//----- nvinfo : EIATTR_SPARSE_MMA_MASK
	.align		4
.L_13:
        /*0038*/ 	.byte	0x03, 0x50
        /*003a*/ 	.short	0x0000


	//----- nvinfo : EIATTR_MAXREG_COUNT
	.align		4
        /*003c*/ 	.byte	0x03, 0x1b
        /*003e*/ 	.short	0x00ff


	//----- nvinfo : EIATTR_NUM_BARRIERS
	.align		4
        /*0040*/ 	.byte	0x02, 0x4c
        /*0042*/ 	.byte	0x01
	.zero		1


	//----- nvinfo : EIATTR_MERCURY_ISA_VERSION
	.align		4
        /*0044*/ 	.byte	0x03, 0x5f
        /*0046*/ 	.short	0x0101


	//----- nvinfo : EIATTR_VRC_CTA_INIT_COUNT
	.align		4
        /*0048*/ 	.byte	0x02, 0x4a
	.zero		1
	.zero		1


	//----- nvinfo : EIATTR_EXIT_INSTR_OFFSETS
	.align		4
        /*004c*/ 	.byte	0x04, 0x1c
        /*004e*/ 	.short	(.L_15 - .L_14)


	//   ....[0]....
.L_14:
        /*0050*/ 	.word	0x000002d0


	//   ....[1]....
        /*0054*/ 	.word	0x00000350


	//----- nvinfo : EIATTR_CRS_STACK_SIZE
	.align		4
.L_15:
        /*0058*/ 	.byte	0x04, 0x1e
        /*005a*/ 	.short	(.L_17 - .L_16)
.L_16:
        /*005c*/ 	.word	0x00000000


	//----- nvinfo : EIATTR_CBANK_PARAM_SIZE
	.align		4
.L_17:
        /*0060*/ 	.byte	0x03, 0x19
        /*0062*/ 	.short	0x0018


	//----- nvinfo : EIATTR_PARAM_CBANK
	.align		4
        /*0064*/ 	.byte	0x04, 0x0a
        /*0066*/ 	.short	(.L_19 - .L_18)
	.align		4
.L_18:
        /*0068*/ 	.word	index@(.nv.constant0._Z11dot_productPfS_S_)
        /*006c*/ 	.short	0x0380
        /*006e*/ 	.short	0x0018


	//----- nvinfo : EIATTR_SW_WAR
	.align		4
.L_19:
        /*0070*/ 	.byte	0x04, 0x36
        /*0072*/ 	.short	(.L_21 - .L_20)
.L_20:
        /*0074*/ 	.word	0x00000008
.L_21:


//--------------------- .nv.callgraph             --------------------------
	.section	.nv.callgraph,"",@"SHT_CUDA_CALLGRAPH"
	.align	4
	.sectionentsize	8
	.align		4
        /*0000*/ 	.word	0x00000000
	.align		4
        /*0004*/ 	.word	0xffffffff
	.align		4
        /*0008*/ 	.word	0x00000000
	.align		4
        /*000c*/ 	.word	0xfffffffe
	.align		4
        /*0010*/ 	.word	0x00000000
	.align		4
        /*0014*/ 	.word	0xfffffffd
	.align		4
        /*0018*/ 	.word	0x00000000
	.align		4
        /*001c*/ 	.word	0xfffffffc


//--------------------- .text._Z11dot_productPfS_S_ --------------------------
	.section	.text._Z11dot_productPfS_S_,"ax",@progbits
	.align	128
        .global         _Z11dot_productPfS_S_
        .type           _Z11dot_productPfS_S_,@function
        .size           _Z11dot_productPfS_S_,(.L_x_6 - _Z11dot_productPfS_S_)
        .other          _Z11dot_productPfS_S_,@"STO_CUDA_ENTRY STV_DEFAULT"
_Z11dot_productPfS_S_:
.text._Z11dot_productPfS_S_:
[----:B------:R-:W-:Y:S01]  /*0000*/  LDC R1, c[0x0][0x37c] ;  /* 0x0000df00ff017b82 */ /* 0x000fe20000000800 */
[----:B------:R-:W0:Y:S01]  /*0010*/  S2R R12, SR_TID.X ;  /* 0x00000000000c7919 */ /* 0x000e220000002100 */
[----:B------:R-:W1:Y:S01]  /*0020*/  LDCU UR4, c[0x0][0x360] ;  /* 0x00006c00ff0477ac */ /* 0x000e620008000800 */
[----:B------:R-:W-:Y:S01]  /*0030*/  BSSY.RECONVERGENT B0, `(.L_x_0) ;  /* 0x0000015000007945 */ /* 0x000fe20003800200 */
[----:B------:R-:W-:Y:S01]  /*0040*/  IMAD.MOV.U32 R11, RZ, RZ, RZ ;  /* 0x000000ffff0b7224 */ /* 0x000fe200078e00ff */
[----:B------:R-:W0:Y:S01]  /*0050*/  S2R R13, SR_CTAID.X ;  /* 0x00000000000d7919 */ /* 0x000e220000002500 */
[----:B------:R-:W2:Y:S01]  /*0060*/  LDCU.64 UR6, c[0x0][0x358] ;  /* 0x00006b00ff0677ac */ /* 0x000ea20008000a00 */
[----:B-1----:R-:W-:Y:S02]  /*0070*/  IMAD.U32 R10, RZ, RZ, UR4 ;  /* 0x00000004ff0a7e24 */ /* 0x002fe4000f8e00ff */
[----:B0-----:R-:W-:-:S05]  /*0080*/  IMAD R0, R13, UR4, R12 ;  /* 0x000000040d007c24 */ /* 0x001fca000f8e020c */
[----:B------:R-:W-:-:S13]  /*0090*/  ISETP.GT.AND P0, PT, R0, 0x41fffff, PT ;  /* 0x041fffff0000780c */ /* 0x000fda0003f04270 */
[----:B--2---:R-:W-:Y:S05]  /*00a0*/  @P0 BRA `(.L_x_1) ;  /* 0x0000000000340947 */ /* 0x004fea0003800000 */
[----:B------:R-:W0:Y:S01]  /*00b0*/  LDC.64 R6, c[0x0][0x380] ;  /* 0x0000e000ff067b82 */ /* 0x000e220000000a00 */
[----:B------:R-:W1:Y:S01]  /*00c0*/  LDCU UR4, c[0x0][0x370] ;  /* 0x00006e00ff0477ac */ /* 0x000e620008000800 */
[----:B------:R-:W-:-:S06]  /*00d0*/  HFMA2 R11, -RZ, RZ, 0, 0 ;  /* 0x00000000ff0b7431 */ /* 0x000fcc00000001ff */
[----:B------:R-:W2:Y:S01]  /*00e0*/  LDC.64 R8, c[0x0][0x388] ;  /* 0x0000e200ff087b82 */ /* 0x000ea20000000a00 */
[----:B-1----:R-:W-:-:S07]  /*00f0*/  IMAD R15, R10, UR4, RZ ;  /* 0x000000040a0f7c24 */ /* 0x002fce000f8e02ff */
.L_x_2:
[----:B0-----:R-:W-:-:S04]  /*0100*/  IMAD.WIDE R2, R0, 0x4, R6 ;  /* 0x0000000400027825 */ /* 0x001fc800078e0206 */
[----:B--2---:R-:W-:Y:S02]  /*0110*/  IMAD.WIDE R4, R0, 0x4, R8 ;  /* 0x0000000400047825 */ /* 0x004fe400078e0208 */
[----:B------:R-:W2:Y:S04]  /*0120*/  LDG.E R2, desc[UR6][R2.64] ;  /* 0x0000000602027981 */ /* 0x000ea8000c1e1900 */
[----:B------:R-:W2:Y:S01]  /*0130*/  LDG.E R4, desc[UR6][R4.64] ;  /* 0x0000000604047981 */ /* 0x000ea2000c1e1900 */
[----:B------:R-:W-:-:S05]  /*0140*/  IMAD.IADD R0, R15, 0x1, R0 ;  /* 0x000000010f007824 */ /* 0x000fca00078e0200 */
[----:B------:R-:W-:Y:S01]  /*0150*/  ISETP.GE.AND P0, PT, R0, 0x4200000, PT ;  /* 0x042000000000780c */ /* 0x000fe20003f06270 */
[----:B--2---:R-:W-:-:S12]  /*0160*/  FFMA R11, R2, R4, R11 ;  /* 0x00000004020b7223 */ /* 0x004fd8000000000b */
[----:B------:R-:W-:Y:S05]  /*0170*/  @!P0 BRA `(.L_x_2) ;  /* 0xfffffffc00e08947 */ /* 0x000fea000383ffff */
.L_x_1:
[----:B------:R-:W-:Y:S05]  /*0180*/  BSYNC.RECONVERGENT B0 ;  /* 0x0000000000007941 */ /* 0x000fea0003800200 */
.L_x_0:
[----:B------:R-:W0:Y:S01]  /*0190*/  S2UR UR5, SR_CgaCtaId ;  /* 0x00000000000579c3 */ /* 0x000e220000008800 */
[----:B------:R-:W-:Y:S01]  /*01a0*/  UMOV UR4, 0x400 ;  /* 0x0000040000047882 */ /* 0x000fe20000000000 */
[----:B------:R-:W-:Y:S02]  /*01b0*/  ISETP.GE.U32.AND P1, PT, R10, 0x2, PT ;  /* 0x000000020a00780c */ /* 0x000fe40003f26070 */
[----:B------:R-:W-:Y:S01]  /*01c0*/  ISETP.NE.AND P0, PT, R12, RZ, PT ;  /* 0x000000ff0c00720c */ /* 0x000fe20003f05270 */
[----:B0-----:R-:W-:-:S06]  /*01d0*/  ULEA UR4, UR5, UR4, 0x18 ;  /* 0x0000000405047291 */ /* 0x001fcc000f8ec0ff */
[----:B------:R-:W-:-:S05]  /*01e0*/  LEA R0, R12, UR4, 0x2 ;  /* 0x000000040c007c11 */ /* 0x000fca000f8e10ff */
[----:B------:R0:W-:Y:S01]  /*01f0*/  STS [R0], R11 ;  /* 0x0000000b00007388 */ /* 0x0001e20000000800 */
[----:B------:R-:W-:Y:S06]  /*0200*/  BAR.SYNC.DEFER_BLOCKING 0x0 ;  /* 0x0000000000007b1d */ /* 0x000fec0000010000 */
[----:B------:R-:W-:Y:S05]  /*0210*/  @!P1 BRA `(.L_x_3) ;  /* 0x00000000002c9947 */ /* 0x000fea0003800000 */
.L_x_4:
[----:B------:R-:W-:-:S04]  /*0220*/  SHF.R.U32.HI R5, RZ, 0x1, R10 ;  /* 0x00000001ff057819 */ /* 0x000fc8000001160a */
[----:B------:R-:W-:-:S13]  /*0230*/  ISETP.GE.U32.AND P1, PT, R12, R5, PT ;  /* 0x000000050c00720c */ /* 0x000fda0003f26070 */
[----:B------:R-:W-:Y:S01]  /*0240*/  @!P1 LEA R2, R5, R0, 0x2 ;  /* 0x0000000005029211 */ /* 0x000fe200078e10ff */
[----:B------:R-:W-:Y:S05]  /*0250*/  @!P1 LDS R3, [R0] ;  /* 0x0000000000039984 */ /* 0x000fea0000000800 */
[----:B------:R-:W1:Y:S02]  /*0260*/  @!P1 LDS R2, [R2] ;  /* 0x0000000002029984 */ /* 0x000e640000000800 */
[----:B-1----:R-:W-:-:S05]  /*0270*/  @!P1 FADD R3, R2, R3 ;  /* 0x0000000302039221 */ /* 0x002fca0000000000 */
[----:B------:R1:W-:Y:S01]  /*0280*/  @!P1 STS [R0], R3 ;  /* 0x0000000300009388 */ /* 0x0003e20000000800 */
[----:B------:R-:W-:Y:S01]  /*0290*/  BAR.SYNC.DEFER_BLOCKING 0x0 ;  /* 0x0000000000007b1d */ /* 0x000fe20000010000 */
[----:B------:R-:W-:Y:S02]  /*02a0*/  ISETP.GT.U32.AND P1, PT, R10, 0x3, PT ;  /* 0x000000030a00780c */ /* 0x000fe40003f24070 */
[----:B------:R-:W-:-:S11]  /*02b0*/  MOV R10, R5 ;  /* 0x00000005000a7202 */ /* 0x000fd60000000f00 */
[----:B-1----:R-:W-:Y:S05]  /*02c0*/  @P1 BRA `(.L_x_4) ;  /* 0xfffffffc00d41947 */ /* 0x002fea000383ffff */
.L_x_3:
[----:B------:R-:W-:Y:S05]  /*02d0*/  @P0 EXIT ;  /* 0x000000000000094d */ /* 0x000fea0003800000 */
[----:B------:R-:W1:Y:S01]  /*02e0*/  S2UR UR5, SR_CgaCtaId ;  /* 0x00000000000579c3 */ /* 0x000e620000008800 */
[----:B------:R-:W-:-:S07]  /*02f0*/  UMOV UR4, 0x400 ;  /* 0x0000040000047882 */ /* 0x000fce0000000000 */
[----:B------:R-:W2:Y:S01]  /*0300*/  LDC.64 R2, c[0x0][0x390] ;  /* 0x0000e400ff027b82 */ /* 0x000ea20000000a00 */
[----:B-1----:R-:W-:Y:S01]  /*0310*/  ULEA UR4, UR5, UR4, 0x18 ;  /* 0x0000000405047291 */ /* 0x002fe2000f8ec0ff */
[----:B--2---:R-:W-:-:S08]  /*0320*/  IMAD.WIDE.U32 R2, R13, 0x4, R2 ;  /* 0x000000040d027825 */ /* 0x004fd000078e0002 */
[----:B------:R-:W1:Y:S04]  /*0330*/  LDS R5, [UR4] ;  /* 0x00000004ff057984 */ /* 0x000e680008000800 */
[----:B-1----:R-:W-:Y:S01]  /*0340*/  STG.E desc[UR6][R2.64], R5 ;  /* 0x0000000502007986 */ /* 0x002fe2000c101906 */
[----:B------:R-:W-:Y:S05]  /*0350*/  EXIT ;  /* 0x000000000000794d */ /* 0x000fea0003800000 */
.L_x_5:
[----:B------:R-:W-:-:S00]  /*0360*/  BRA `(.L_x_5) ;  /* 0xfffffffc00fc7947 */ /* 0x000fc0000383ffff */
[----:B------:R-:W-:-:S00]  /*0370*/  NOP ;  /* 0x0000000000007918 */ /* 0x000fc00000000000 */
        /* <DEDUP_REMOVED lines=8> */
.L_x_6:


//--------------------- .nv.shared._Z11dot_productPfS_S_ --------------------------
	.section	.nv.shared._Z11dot_productPfS_S_,"aw",@nobits
	.sectionflags	@""
	.align	4
.nv.shared._Z11dot_productPfS_S_:
	.zero		5120


//--------------------- .nv.shared.reserved.0     --------------------------
	.section	.nv.shared.reserved.0,"aw",@nobits
	.weak		__nv_reservedSMEM_offset_0_alias
	.size		__nv_reservedSMEM_offset_0_alias, 0, 64
	.other		__nv_reservedSMEM_offset_0_alias,@"STO_CUDA_RESERVED_SHARED STV_DEFAULT"
__nv_reservedSMEM_offset_0_alias:
	.zero		0
	.zero		64


//--------------------- .nv.constant0._Z11dot_productPfS_S_ --------------------------
	.section	.nv.constant0._Z11dot_productPfS_S_,"a",@progbits
	.sectionflags	@""
	.align	4
.nv.constant0._Z11dot_productPfS_S_:
	.zero		920


//--------------------- SYMBOLS --------------------------

	.type		.nv.reservedSmem.offset0,@object
	.size		.nv.reservedSmem.offset0,0x4
	.type		.nv.reservedSmem.cap,@object
	.size		.nv.reservedSmem.cap,0x4
